//
// Generated by NVIDIA NVVM Compiler
//
// Compiler Build ID: CL-36424714
// Cuda compilation tools, release 13.0, V13.0.88
// Based on NVVM 20.0.0
//

.version 9.0
.target sm_100
.address_size 64

	// .globl	_Z38matrix_multiplication_kernel_optimizedPKfS0_Pfiii
// _ZZ38matrix_multiplication_kernel_optimizedPKfS0_PfiiiE2As has been demoted
// _ZZ38matrix_multiplication_kernel_optimizedPKfS0_PfiiiE2Bs has been demoted

.visible .entry _Z38matrix_multiplication_kernel_optimizedPKfS0_Pfiii(
	.param .u64 .ptr .align 1 _Z38matrix_multiplication_kernel_optimizedPKfS0_Pfiii_param_0,
	.param .u64 .ptr .align 1 _Z38matrix_multiplication_kernel_optimizedPKfS0_Pfiii_param_1,
	.param .u64 .ptr .align 1 _Z38matrix_multiplication_kernel_optimizedPKfS0_Pfiii_param_2,
	.param .u32 _Z38matrix_multiplication_kernel_optimizedPKfS0_Pfiii_param_3,
	.param .u32 _Z38matrix_multiplication_kernel_optimizedPKfS0_Pfiii_param_4,
	.param .u32 _Z38matrix_multiplication_kernel_optimizedPKfS0_Pfiii_param_5
)
{
	.reg .pred 	%p<12>;
	.reg .b32 	%r<43>;
	.reg .b32 	%f<63>;
	.reg .b64 	%rd<13>;
	// demoted variable
	.shared .align 4 .b8 _ZZ38matrix_multiplication_kernel_optimizedPKfS0_PfiiiE2As[1024];
	// demoted variable
	.shared .align 4 .b8 _ZZ38matrix_multiplication_kernel_optimizedPKfS0_PfiiiE2Bs[1024];
	ld.param.u64 	%rd3, [_Z38matrix_multiplication_kernel_optimizedPKfS0_Pfiii_param_0];
	ld.param.u64 	%rd4, [_Z38matrix_multiplication_kernel_optimizedPKfS0_Pfiii_param_1];
	ld.param.u64 	%rd5, [_Z38matrix_multiplication_kernel_optimizedPKfS0_Pfiii_param_2];
	ld.param.u32 	%r24, [_Z38matrix_multiplication_kernel_optimizedPKfS0_Pfiii_param_3];
	ld.param.u32 	%r25, [_Z38matrix_multiplication_kernel_optimizedPKfS0_Pfiii_param_4];
	ld.param.u32 	%r26, [_Z38matrix_multiplication_kernel_optimizedPKfS0_Pfiii_param_5];
	mov.u32 	%r27, %ctaid.y;
	shl.b32 	%r28, %r27, 4;
	mov.u32 	%r40, %tid.y;
	add.s32 	%r2, %r28, %r40;
	mov.u32 	%r29, %ctaid.x;
	shl.b32 	%r3, %r29, 4;
	mov.u32 	%r38, %tid.x;
	add.s32 	%r5, %r3, %r38;
	setp.lt.s32 	%p1, %r25, 1;
	mov.f32 	%f62, 0f00000000;
	@%p1 bra 	$L__BB0_7;
	add.s32 	%r30, %r25, 15;
	shr.u32 	%r31, %r30, 4;
	shl.b32 	%r32, %r40, 6;
	mov.u32 	%r33, _ZZ38matrix_multiplication_kernel_optimizedPKfS0_PfiiiE2As;
	add.s32 	%r6, %r33, %r32;
	shl.b32 	%r34, %r38, 2;
	add.s32 	%r7, %r6, %r34;
	mov.u32 	%r35, _ZZ38matrix_multiplication_kernel_optimizedPKfS0_PfiiiE2Bs;
	add.s32 	%r9, %r35, %r34;
	add.s32 	%r8, %r9, %r32;
	neg.s32 	%r42, %r31;
	mad.lo.s32 	%r36, %r40, %r26, %r38;
	add.s32 	%r41, %r36, %r3;
	shl.b32 	%r12, %r26, 4;
	mad.lo.s32 	%r39, %r25, %r2, %r38;
	cvta.to.global.u64 	%rd1, %rd3;
	cvta.to.global.u64 	%rd2, %rd4;
	mov.f32 	%f62, 0f00000000;
$L__BB0_2:
	setp.ge.s32 	%p2, %r2, %r24;
	setp.ge.u32 	%p3, %r38, %r25;
	mov.f32 	%f60, 0f00000000;
	or.pred  	%p4, %p2, %p3;
	@%p4 bra 	$L__BB0_4;
	mul.wide.u32 	%rd6, %r39, 4;
	add.s64 	%rd7, %rd1, %rd6;
	ld.global.f32 	%f60, [%rd7];
$L__BB0_4:
	setp.ge.s32 	%p5, %r5, %r26;
	st.shared.f32 	[%r7], %f60;
	setp.ge.u32 	%p6, %r40, %r25;
	mov.f32 	%f61, 0f00000000;
	or.pred  	%p7, %p5, %p6;
	@%p7 bra 	$L__BB0_6;
	mul.wide.u32 	%rd8, %r41, 4;
	add.s64 	%rd9, %rd2, %rd8;
	ld.global.f32 	%f61, [%rd9];
$L__BB0_6:
	st.shared.f32 	[%r8], %f61;
	bar.sync 	0;
	ld.shared.f32 	%f12, [%r6];
	ld.shared.f32 	%f13, [%r9];
	fma.rn.f32 	%f14, %f12, %f13, %f62;
	ld.shared.f32 	%f15, [%r6+4];
	ld.shared.f32 	%f16, [%r9+64];
	fma.rn.f32 	%f17, %f15, %f16, %f14;
	ld.shared.f32 	%f18, [%r6+8];
	ld.shared.f32 	%f19, [%r9+128];
	fma.rn.f32 	%f20, %f18, %f19, %f17;
	ld.shared.f32 	%f21, [%r6+12];
	ld.shared.f32 	%f22, [%r9+192];
	fma.rn.f32 	%f23, %f21, %f22, %f20;
	ld.shared.f32 	%f24, [%r6+16];
	ld.shared.f32 	%f25, [%r9+256];
	fma.rn.f32 	%f26, %f24, %f25, %f23;
	ld.shared.f32 	%f27, [%r6+20];
	ld.shared.f32 	%f28, [%r9+320];
	fma.rn.f32 	%f29, %f27, %f28, %f26;
	ld.shared.f32 	%f30, [%r6+24];
	ld.shared.f32 	%f31, [%r9+384];
	fma.rn.f32 	%f32, %f30, %f31, %f29;
	ld.shared.f32 	%f33, [%r6+28];
	ld.shared.f32 	%f34, [%r9+448];
	fma.rn.f32 	%f35, %f33, %f34, %f32;
	ld.shared.f32 	%f36, [%r6+32];
	ld.shared.f32 	%f37, [%r9+512];
	fma.rn.f32 	%f38, %f36, %f37, %f35;
	ld.shared.f32 	%f39, [%r6+36];
	ld.shared.f32 	%f40, [%r9+576];
	fma.rn.f32 	%f41, %f39, %f40, %f38;
	ld.shared.f32 	%f42, [%r6+40];
	ld.shared.f32 	%f43, [%r9+640];
	fma.rn.f32 	%f44, %f42, %f43, %f41;
	ld.shared.f32 	%f45, [%r6+44];
	ld.shared.f32 	%f46, [%r9+704];
	fma.rn.f32 	%f47, %f45, %f46, %f44;
	ld.shared.f32 	%f48, [%r6+48];
	ld.shared.f32 	%f49, [%r9+768];
	fma.rn.f32 	%f50, %f48, %f49, %f47;
	ld.shared.f32 	%f51, [%r6+52];
	ld.shared.f32 	%f52, [%r9+832];
	fma.rn.f32 	%f53, %f51, %f52, %f50;
	ld.shared.f32 	%f54, [%r6+56];
	ld.shared.f32 	%f55, [%r9+896];
	fma.rn.f32 	%f56, %f54, %f55, %f53;
	ld.shared.f32 	%f57, [%r6+60];
	ld.shared.f32 	%f58, [%r9+960];
	fma.rn.f32 	%f62, %f57, %f58, %f56;
	bar.sync 	0;
	add.s32 	%r42, %r42, 1;
	setp.ne.s32 	%p8, %r42, 0;
	add.s32 	%r41, %r41, %r12;
	add.s32 	%r40, %r40, 16;
	add.s32 	%r39, %r39, 16;
	add.s32 	%r38, %r38, 16;
	@%p8 bra 	$L__BB0_2;
$L__BB0_7:
	setp.ge.s32 	%p9, %r2, %r24;
	setp.ge.s32 	%p10, %r5, %r26;
	or.pred  	%p11, %p9, %p10;
	@%p11 bra 	$L__BB0_9;
	mad.lo.s32 	%r37, %r26, %r2, %r5;
	cvta.to.global.u64 	%rd10, %rd5;
	mul.wide.s32 	%rd11, %r37, 4;
	add.s64 	%rd12, %rd10, %rd11;
	st.global.f32 	[%rd12], %f62;
$L__BB0_9:
	ret;

}


// ===== COMPILED SASS (sm_100) =====

	.target	sm_100

	.elftype	@"ET_EXEC"


//--------------------- .note.nv.tkinfo           --------------------------
	.section	.note.nv.tkinfo,"",@"SHT_NOTE"
	.sectionflags	@"SHF_NOTE_NV_TKINFO"
	.tkinfo
        /*0018*/ 	.word	0x00000002
        /*0030*/ 	.string	""
        /*0030*/ 	.string	"ptxas"
        /*0030*/ 	.string	"Cuda compilation tools, release 13.0, V13.0.88"
        /*0030*/ 	.string	"Build cuda_13.0.r13.0/compiler.36424714_0"
        /*0030*/ 	.string	"-arch sm_100 -m 64 "



//--------------------- .note.nv.cuinfo           --------------------------
	.section	.note.nv.cuinfo,"",@"SHT_NOTE"
	.sectionflags	@"SHF_NOTE_NV_CUINFO"
        /*0018*/ 	.short	0x0002
        /*001a*/ 	.short	0x0064
        /*001c*/ 	.short	0x0082
	.zero		2


//--------------------- .nv.info                  --------------------------
	.section	.nv.info,"",@"SHT_CUDA_INFO"
	.align	4


	//----- nvinfo : EIATTR_REGCOUNT
	.align		4
        /*0000*/ 	.byte	0x04, 0x2f
        /*0002*/ 	.short	(.L_1 - .L_0)
	.align		4
.L_0:
        /*0004*/ 	.word	index@(_Z38matrix_multiplication_kernel_optimizedPKfS0_Pfiii)
        /*0008*/ 	.word	0x00000020


	//----- nvinfo : EIATTR_FRAME_SIZE
	.align		4
.L_1:
        /*000c*/ 	.byte	0x04, 0x11
        /*000e*/ 	.short	(.L_3 - .L_2)
	.align		4
.L_2:
        /*0010*/ 	.word	index@(_Z38matrix_multiplication_kernel_optimizedPKfS0_Pfiii)
        /*0014*/ 	.word	0x00000000


	//----- nvinfo : EIATTR_MIN_STACK_SIZE
	.align		4
.L_3:
        /*0018*/ 	.byte	0x04, 0x12
        /*001a*/ 	.short	(.L_5 - .L_4)
	.align		4
.L_4:
        /*001c*/ 	.word	index@(_Z38matrix_multiplication_kernel_optimizedPKfS0_Pfiii)
        /*0020*/ 	.word	0x00000000
.L_5:


//--------------------- .nv.compat                --------------------------
	.section	.nv.compat,"",@"SHT_CUDA_COMPAT_INFO"
	.align	4
        /*0000*/ 	.byte	0x02, 0x09, 0x00, 0x00, 0x02, 0x02, 0x01, 0x00, 0x02, 0x05, 0x05, 0x00, 0x03, 0x07, 0x01, 0x01
        /*0010*/ 	.byte	0x02, 0x03, 0x00, 0x00, 0x02, 0x06, 0x01, 0x00, 0x04, 0x0b, 0x08, 0x00, 0x09, 0x00, 0x00, 0x00
        /*0020*/ 	.byte	0x00, 0x00, 0x00, 0x00


//--------------------- .nv.info._Z38matrix_multiplication_kernel_optimizedPKfS0_Pfiii --------------------------
	.section	.nv.info._Z38matrix_multiplication_kernel_optimizedPKfS0_Pfiii,"",@"SHT_CUDA_INFO"
	.sectionflags	@""
	.align	4


	//----- nvinfo : EIATTR_CUDA_API_VERSION
	.align		4
        /*0000*/ 	.byte	0x04, 0x37
        /*0002*/ 	.short	(.L_7 - .L_6)
.L_6:
        /*0004*/ 	.word	0x00000082


	//----- nvinfo : EIATTR_KPARAM_INFO
	.align		4
.L_7:
        /*0008*/ 	.byte	0x04, 0x17
        /*000a*/ 	.short	(.L_9 - .L_8)
.L_8:
        /*000c*/ 	.word	0x00000000
        /*0010*/ 	.short	0x0005
        /*0012*/ 	.short	0x0020
        /*0014*/ 	.byte	0x00, 0xf0, 0x11, 0x00


	//----- nvinfo : EIATTR_KPARAM_INFO
	.align		4
.L_9:
        /*0018*/ 	.byte	0x04, 0x17
        /*001a*/ 	.short	(.L_11 - .L_10)
.L_10:
        /*001c*/ 	.word	0x00000000
        /*0020*/ 	.short	0x0004
        /*0022*/ 	.short	0x001c
        /*0024*/ 	.byte	0x00, 0xf0, 0x11, 0x00


	//----- nvinfo : EIATTR_KPARAM_INFO
	.align		4
.L_11:
        /*0028*/ 	.byte	0x04, 0x17
        /*002a*/ 	.short	(.L_13 - .L_12)
.L_12:
        /*002c*/ 	.word	0x00000000
        /*0030*/ 	.short	0x0003
        /*0032*/ 	.short	0x0018
        /*0034*/ 	.byte	0x00, 0xf0, 0x11, 0x00


	//----- nvinfo : EIATTR_KPARAM_INFO
	.align		4
.L_13:
        /*0038*/ 	.byte	0x04, 0x17
        /*003a*/ 	.short	(.L_15 - .L_14)
.L_14:
        /*003c*/ 	.word	0x00000000
        /*0040*/ 	.short	0x0002
        /*0042*/ 	.short	0x0010
        /*0044*/ 	.byte	0x00, 0xf5, 0x21, 0x00


	//----- nvinfo : EIATTR_KPARAM_INFO
	.align		4
.L_15:
        /*0048*/ 	.byte	0x04, 0x17
        /*004a*/ 	.short	(.L_17 - .L_16)
.L_16:
        /*004c*/ 	.word	0x00000000
        /*0050*/ 	.short	0x0001
        /*0052*/ 	.short	0x0008
        /*0054*/ 	.byte	0x00, 0xf5, 0x21, 0x00


	//----- nvinfo : EIATTR_KPARAM_INFO
	.align		4
.L_17:
        /*0058*/ 	.byte	0x04, 0x17
        /*005a*/ 	.short	(.L_19 - .L_18)
.L_18:
        /*005c*/ 	.word	0x00000000
        /*0060*/ 	.short	0x0000
        /*0062*/ 	.short	0x0000
        /*0064*/ 	.byte	0x00, 0xf5, 0x21, 0x00


	//----- nvinfo : EIATTR_SPARSE_MMA_MASK
	.align		4
.L_19:
        /*0068*/ 	.byte	0x03, 0x50
        /*006a*/ 	.short	0x0000


	//----- nvinfo : EIATTR_MAXREG_COUNT
	.align		4
        /*006c*/ 	.byte	0x03, 0x1b
        /*006e*/ 	.short	0x00ff


	//----- nvinfo : EIATTR_NUM_BARRIERS
	.align		4
        /*0070*/ 	.byte	0x02, 0x4c
        /*0072*/ 	.byte	0x01
	.zero		1


	//----- nvinfo : EIATTR_MERCURY_ISA_VERSION
	.align		4
        /*0074*/ 	.byte	0x03, 0x5f
        /*0076*/ 	.short	0x0101


	//----- nvinfo : EIATTR_VRC_CTA_INIT_COUNT
	.align		4
        /*0078*/ 	.byte	0x02, 0x4a
	.zero		1
	.zero		1


	//----- nvinfo : EIATTR_EXIT_INSTR_OFFSETS
	.align		4
        /*007c*/ 	.byte	0x04, 0x1c
        /*007e*/ 	.short	(.L_21 - .L_20)


	//   ....[0]....
.L_20:
        /*0080*/ 	.word	0x000005e0


	//   ....[1]....
        /*0084*/ 	.word	0x00000630


	//----- nvinfo : EIATTR_CBANK_PARAM_SIZE
	.align		4
.L_21:
        /*0088*/ 	.byte	0x03, 0x19
        /*008a*/ 	.short	0x0024


	//----- nvinfo : EIATTR_PARAM_CBANK
	.align		4
        /*008c*/ 	.byte	0x04, 0x0a
        /*008e*/ 	.short	(.L_23 - .L_22)
	.align		4
.L_22:
        /*0090*/ 	.word	index@(.nv.constant0._Z38matrix_multiplication_kernel_optimizedPKfS0_Pfiii)
        /*0094*/ 	.short	0x0380
        /*0096*/ 	.short	0x0024


	//----- nvinfo : EIATTR_SW_WAR
	.align		4
.L_23:
        /*0098*/ 	.byte	0x04, 0x36
        /*009a*/ 	.short	(.L_25 - .L_24)
.L_24:
        /*009c*/ 	.word	0x00000008
.L_25:


//--------------------- .nv.callgraph             --------------------------
	.section	.nv.callgraph,"",@"SHT_CUDA_CALLGRAPH"
	.align	4
	.sectionentsize	8
	.align		4
        /*0000*/ 	.word	0x00000000
	.align		4
        /*0004*/ 	.word	0xffffffff
	.align		4
        /*0008*/ 	.word	0x00000000
	.align		4
        /*000c*/ 	.word	0xfffffffe
	.align		4
        /*0010*/ 	.word	0x00000000
	.align		4
        /*0014*/ 	.word	0xfffffffd
	.align		4
        /*0018*/ 	.word	0x00000000
	.align		4
        /*001c*/ 	.word	0xfffffffc


//--------------------- .text._Z38matrix_multiplication_kernel_optimizedPKfS0_Pfiii --------------------------
	.section	.text._Z38matrix_multiplication_kernel_optimizedPKfS0_Pfiii,"ax",@progbits
	.align	128
        .global         _Z38matrix_multiplication_kernel_optimizedPKfS0_Pfiii
        .type           _Z38matrix_multiplication_kernel_optimizedPKfS0_Pfiii,@function
        .size           _Z38matrix_multiplication_kernel_optimizedPKfS0_Pfiii,(.L_x_3 - _Z38matrix_multiplication_kernel_optimizedPKfS0_Pfiii)
        .other          _Z38matrix_multiplication_kernel_optimizedPKfS0_Pfiii,@"STO_CUDA_ENTRY STV_DEFAULT"
_Z38matrix_multiplication_kernel_optimizedPKfS0_Pfiii:
.text._Z38matrix_multiplication_kernel_optimizedPKfS0_Pfiii:
[----:B------:R-:W-:Y:S01]  /*0000*/  LDC R1, c[0x0][0x37c] ;  /* 0x0000df00ff017b82 */ /* 0x000fe20000000800 */
[----:B------:R-:W0:Y:S01]  /*0010*/  S2R R2, SR_CTAID.Y ;  /* 0x0000000000027919 */ /* 0x000e220000002600 */
[----:B------:R-:W1:Y:S01]  /*0020*/  LDCU UR10, c[0x0][0x39c] ;  /* 0x00007380ff0a77ac */ /* 0x000e620008000800 */
[----:B------:R-:W-:Y:S01]  /*0030*/  HFMA2 R21, -RZ, RZ, 0, 0 ;  /* 0x00000000ff157431 */ /* 0x000fe200000001ff */
[----:B------:R-:W0:Y:S01]  /*0040*/  S2R R0, SR_TID.Y ;  /* 0x0000000000007919 */ /* 0x000e220000002200 */
[----:B------:R-:W2:Y:S01]  /*0050*/  LDCU UR14, c[0x0][0x3a0] ;  /* 0x00007400ff0e77ac */ /* 0x000ea20008000800 */
[----:B------:R-:W3:Y:S01]  /*0060*/  S2R R4, SR_CTAID.X ;  /* 0x0000000000047919 */ /* 0x000ee20000002500 */
[----:B------:R-:W4:Y:S01]  /*0070*/  LDCU.64 UR8, c[0x0][0x358] ;  /* 0x00006b00ff0877ac */ /* 0x000f220008000a00 */
[----:B------:R-:W3:Y:S01]  /*0080*/  S2R R13, SR_TID.X ;  /* 0x00000000000d7919 */ /* 0x000ee20000002100 */
[----:B-1----:R-:W-:Y:S01]  /*0090*/  UISETP.GE.AND UP0, UPT, UR10, 0x1, UPT ;  /* 0x000000010a00788c */ /* 0x002fe2000bf06270 */
[----:B0-----:R-:W-:-:S02]  /*00a0*/  LEA R2, R2, R0, 0x4 ;  /* 0x0000000002027211 */ /* 0x001fc400078e20ff */
[----:B---3--:R-:W-:-:S06]  /*00b0*/  LEA R3, R4, R13, 0x4 ;  /* 0x0000000d04037211 */ /* 0x008fcc00078e20ff */
[----:B--2-4-:R-:W-:Y:S05]  /*00c0*/  BRA.U !UP0, `(.L_x_0) ;  /* 0x0000000508387547 */ /* 0x014fea000b800000 */
[----:B------:R-:W0:Y:S01]  /*00d0*/  S2UR UR7, SR_CgaCtaId ;  /* 0x00000000000779c3 */ /* 0x000e220000008800 */
[----:B------:R-:W1:Y:S01]  /*00e0*/  LDCU UR11, c[0x0][0x3a0] ;  /* 0x00007400ff0b77ac */ /* 0x000e620008000800 */
[----:B------:R-:W-:Y:S01]  /*00f0*/  MOV R21, RZ ;  /* 0x000000ff00157202 */ /* 0x000fe20000000f00 */
[----:B------:R-:W-:Y:S01]  /*0100*/  IMAD R12, R2, UR10, R13 ;  /* 0x0000000a020c7c24 */ /* 0x000fe2000f8e020d */
[----:B------:R-:W-:Y:S01]  /*0110*/  UMOV UR5, 0x400 ;  /* 0x0000040000057882 */ /* 0x000fe20000000000 */
[----:B------:R-:W-:-:S03]  /*0120*/  UIADD3 UR4, UPT, UPT, UR10, 0xf, URZ ;  /* 0x0000000f0a047890 */ /* 0x000fc6000fffe0ff */
[----:B------:R-:W2:Y:S01]  /*0130*/  LDC R14, c[0x0][0x3a0] ;  /* 0x0000e800ff0e7b82 */ /* 0x000ea20000000800 */
[----:B------:R-:W-:Y:S02]  /*0140*/  UIADD3 UR6, UPT, UPT, UR5, 0x400, URZ ;  /* 0x0000040005067890 */ /* 0x000fe4000fffe0ff */
[----:B------:R-:W-:Y:S01]  /*0150*/  USHF.R.U32.HI UR4, URZ, 0x4, UR4 ;  /* 0x00000004ff047899 */ /* 0x000fe20008011604 */
[----:B------:R-:W3:Y:S03]  /*0160*/  LDCU.64 UR12, c[0x0][0x398] ;  /* 0x00007300ff0c77ac */ /* 0x000ee60008000a00 */
[----:B------:R-:W-:Y:S01]  /*0170*/  UIADD3 UR4, UPT, UPT, -UR4, URZ, URZ ;  /* 0x000000ff04047290 */ /* 0x000fe2000fffe1ff */
[----:B-1----:R-:W-:Y:S01]  /*0180*/  IMAD R19, R0, UR11, R13 ;  /* 0x0000000b00137c24 */ /* 0x002fe2000f8e020d */
[----:B0-----:R-:W-:-:S04]  /*0190*/  ULEA UR5, UR7, UR5, 0x18 ;  /* 0x0000000507057291 */ /* 0x001fc8000f8ec0ff */
[----:B------:R-:W-:Y:S01]  /*01a0*/  LEA R19, R4, R19, 0x4 ;  /* 0x0000001304137211 */ /* 0x000fe200078e20ff */
[----:B------:R-:W-:Y:S01]  /*01b0*/  ULEA UR6, UR7, UR6, 0x18 ;  /* 0x0000000607067291 */ /* 0x000fe2000f8ec0ff */
[----:B------:R-:W-:-:S05]  /*01c0*/  LEA R16, R0, UR5, 0x6 ;  /* 0x0000000500107c11 */ /* 0x000fca000f8e30ff */
[C---:B------:R-:W-:Y:S02]  /*01d0*/  LEA R17, R13.reuse, UR6, 0x2 ;  /* 0x000000060d117c11 */ /* 0x040fe4000f8e10ff */
[----:B------:R-:W-:Y:S02]  /*01e0*/  LEA R18, R13, R16, 0x2 ;  /* 0x000000100d127211 */ /* 0x000fe400078e10ff */
[----:B---3--:R-:W-:-:S07]  /*01f0*/  LEA R15, R0, R17, 0x6 ;  /* 0x00000011000f7211 */ /* 0x008fce00078e30ff */
.L_x_1:
[----:B------:R-:W-:Y:S01]  /*0200*/  ISETP.GE.U32.AND P1, PT, R13, UR13, PT ;  /* 0x0000000d0d007c0c */ /* 0x000fe2000bf26070 */
[----:B------:R-:W-:Y:S01]  /*0210*/  HFMA2 R22, -RZ, RZ, 0, 0 ;  /* 0x00000000ff167431 */ /* 0x000fe200000001ff */
[----:B------:R-:W-:Y:S02]  /*0220*/  ISETP.GE.U32.AND P0, PT, R0, UR13, PT ;  /* 0x0000000d00007c0c */ /* 0x000fe4000bf06070 */
[----:B------:R-:W-:Y:S02]  /*0230*/  ISETP.GE.OR P1, PT, R2, UR12, P1 ;  /* 0x0000000c02007c0c */ /* 0x000fe40008f26670 */
[----:B--2---:R-:W-:Y:S02]  /*0240*/  ISETP.GE.OR P0, PT, R3, R14, P0 ;  /* 0x0000000e0300720c */ /* 0x004fe40000706670 */
[----:B------:R-:W-:-:S09]  /*0250*/  MOV R29, RZ ;  /* 0x000000ff001d7202 */ /* 0x000fd20000000f00 */
[----:B------:R-:W0:Y:S08]  /*0260*/  @!P1 LDC.64 R6, c[0x0][0x380] ;  /* 0x0000e000ff069b82 */ /* 0x000e300000000a00 */
[----:B------:R-:W1:Y:S01]  /*0270*/  @!P0 LDC.64 R4, c[0x0][0x388] ;  /* 0x0000e200ff048b82 */ /* 0x000e620000000a00 */
[----:B0-----:R-:W-:-:S05]  /*0280*/  @!P1 IMAD.WIDE.U32 R6, R12, 0x4, R6 ;  /* 0x000000040c069825 */ /* 0x001fca00078e0006 */
[----:B------:R-:W2:Y:S01]  /*0290*/  @!P1 LDG.E R29, desc[UR8][R6.64] ;  /* 0x00000008061d9981 */ /* 0x000ea2000c1e1900 */
[----:B-1----:R-:W-:-:S05]  /*02a0*/  @!P0 IMAD.WIDE.U32 R24, R19, 0x4, R4 ;  /* 0x0000000413188825 */ /* 0x002fca00078e0004 */
[----:B------:R-:W3:Y:S01]  /*02b0*/  @!P0 LDG.E R22, desc[UR8][R24.64] ;  /* 0x0000000818168981 */ /* 0x000ee2000c1e1900 */
[----:B------:R-:W-:-:S04]  /*02c0*/  UIADD3 UR4, UPT, UPT, UR4, 0x1, URZ ;  /* 0x0000000104047890 */ /* 0x000fc8000fffe0ff */
[----:B------:R-:W-:Y:S01]  /*02d0*/  UISETP.NE.AND UP0, UPT, UR4, URZ, UPT ;  /* 0x000000ff0400728c */ /* 0x000fe2000bf05270 */
[----:B------:R-:W-:Y:S02]  /*02e0*/  IADD3 R0, PT, PT, R0, 0x10, RZ ;  /* 0x0000001000007810 */ /* 0x000fe40007ffe0ff */
[----:B------:R-:W-:Y:S02]  /*02f0*/  IADD3 R13, PT, PT, R13, 0x10, RZ ;  /* 0x000000100d0d7810 */ /* 0x000fe40007ffe0ff */
[----:B------:R-:W-:Y:S02]  /*0300*/  IADD3 R12, PT, PT, R12, 0x10, RZ ;  /* 0x000000100c0c7810 */ /* 0x000fe40007ffe0ff */
[----:B------:R-:W-:Y:S01]  /*0310*/  LEA R19, R14, R19, 0x4 ;  /* 0x000000130e137211 */ /* 0x000fe200078e20ff */
[----:B--2---:R-:W-:Y:S04]  /*0320*/  STS [R18], R29 ;  /* 0x0000001d12007388 */ /* 0x004fe80000000800 */
[----:B---3--:R-:W-:Y:S01]  /*0330*/  STS [R15], R22 ;  /* 0x000000160f007388 */ /* 0x008fe20000000800 */
[----:B------:R-:W-:Y:S06]  /*0340*/  BAR.SYNC.DEFER_BLOCKING 0x0 ;  /* 0x0000000000007b1d */ /* 0x000fec0000010000 */
[----:B------:R-:W-:Y:S04]  /*0350*/  LDS R28, [R17] ;  /* 0x00000000111c7984 */ /* 0x000fe80000000800 */
[----:B------:R-:W0:Y:S04]  /*0360*/  LDS.128 R8, [R16] ;  /* 0x0000000010087984 */ /* 0x000e280000000c00 */
[----:B------:R-:W1:Y:S04]  /*0370*/  LDS R29, [R17+0x40] ;  /* 0x00004000111d7984 */ /* 0x000e680000000800 */
[----:B------:R-:W2:Y:S04]  /*0380*/  LDS R27, [R17+0x80] ;  /* 0x00008000111b7984 */ /* 0x000ea80000000800 */
[----:B------:R-:W3:Y:S04]  /*0390*/  LDS R26, [R17+0xc0] ;  /* 0x0000c000111a7984 */ /* 0x000ee80000000800 */
[----:B------:R-:W-:Y:S04]  /*03a0*/  LDS R23, [R17+0x100] ;  /* 0x0001000011177984 */ /* 0x000fe80000000800 */
[----:B------:R-:W4:Y:S04]  /*03b0*/  LDS.128 R4, [R16+0x10] ;  /* 0x0000100010047984 */ /* 0x000f280000000c00 */
[----:B------:R-:W5:Y:S04]  /*03c0*/  LDS R20, [R17+0x140] ;  /* 0x0001400011147984 */ /* 0x000f680000000800 */
[----:B------:R-:W5:Y:S04]  /*03d0*/  LDS R25, [R17+0x180] ;  /* 0x0001800011197984 */ /* 0x000f680000000800 */
[----:B------:R-:W5:Y:S04]  /*03e0*/  LDS R22, [R17+0x1c0] ;  /* 0x0001c00011167984 */ /* 0x000f680000000800 */
[----:B------:R-:W-:Y:S01]  /*03f0*/  LDS R24, [R17+0x240] ;  /* 0x0002400011187984 */ /* 0x000fe20000000800 */
[----:B0-----:R-:W-:-:S03]  /*0400*/  FFMA R8, R8, R28, R21 ;  /* 0x0000001c08087223 */ /* 0x001fc60000000015 */
[----:B------:R-:W-:Y:S01]  /*0410*/  LDS R21, [R17+0x200] ;  /* 0x0002000011157984 */ /* 0x000fe20000000800 */
[----:B-1----:R-:W-:-:S04]  /*0420*/  FFMA R8, R29, R9, R8 ;  /* 0x000000091d087223 */ /* 0x002fc80000000008 */
[----:B--2---:R-:W-:-:S04]  /*0430*/  FFMA R27, R27, R10, R8 ;  /* 0x0000000a1b1b7223 */ /* 0x004fc80000000008 */
[----:B---3--:R-:W-:Y:S02]  /*0440*/  FFMA R27, R26, R11, R27 ;  /* 0x0000000b1a1b7223 */ /* 0x008fe4000000001b */
[----:B------:R-:W0:Y:S02]  /*0450*/  LDS.128 R8, [R16+0x20] ;  /* 0x0000200010087984 */ /* 0x000e240000000c00 */
[----:B----4-:R-:W-:-:S04]  /*0460*/  FFMA R23, R4, R23, R27 ;  /* 0x0000001704177223 */ /* 0x010fc8000000001b */
[----:B-----5:R-:W-:Y:S02]  /*0470*/  FFMA R20, R20, R5, R23 ;  /* 0x0000000514147223 */ /* 0x020fe40000000017 */
[----:B------:R-:W1:Y:S02]  /*0480*/  LDS R23, [R17+0x280] ;  /* 0x0002800011177984 */ /* 0x000e640000000800 */
[----:B------:R-:W-:Y:S02]  /*0490*/  FFMA R25, R25, R6, R20 ;  /* 0x0000000619197223 */ /* 0x000fe40000000014 */
[----:B------:R-:W2:Y:S02]  /*04a0*/  LDS R20, [R17+0x2c0] ;  /* 0x0002c00011147984 */ /* 0x000ea40000000800 */
[----:B------:R-:W-:Y:S02]  /*04b0*/  FFMA R27, R22, R7, R25 ;  /* 0x00000007161b7223 */ /* 0x000fe40000000019 */
[----:B------:R-:W-:Y:S04]  /*04c0*/  LDS R25, [R17+0x300] ;  /* 0x0003000011197984 */ /* 0x000fe80000000800 */
[----:B------:R-:W3:Y:S04]  /*04d0*/  LDS.128 R4, [R16+0x30] ;  /* 0x0000300010047984 */ /* 0x000ee80000000c00 */
[----:B------:R-:W4:Y:S01]  /*04e0*/  LDS R22, [R17+0x340] ;  /* 0x0003400011167984 */ /* 0x000f220000000800 */
[----:B0-----:R-:W-:-:S03]  /*04f0*/  FFMA R27, R8, R21, R27 ;  /* 0x00000015081b7223 */ /* 0x001fc6000000001b */
[----:B------:R-:W0:Y:S04]  /*0500*/  LDS R21, [R17+0x380] ;  /* 0x0003800011157984 */ /* 0x000e280000000800 */
[----:B------:R-:W5:Y:S01]  /*0510*/  LDS R8, [R17+0x3c0] ;  /* 0x0003c00011087984 */ /* 0x000f620000000800 */
[----:B------:R-:W-:-:S04]  /*0520*/  FFMA R24, R24, R9, R27 ;  /* 0x0000000918187223 */ /* 0x000fc8000000001b */
[----:B-1----:R-:W-:-:S04]  /*0530*/  FFMA R23, R23, R10, R24 ;  /* 0x0000000a17177223 */ /* 0x002fc80000000018 */
[----:B--2---:R-:W-:-:S04]  /*0540*/  FFMA R11, R20, R11, R23 ;  /* 0x0000000b140b7223 */ /* 0x004fc80000000017 */
[----:B---3--:R-:W-:-:S04]  /*0550*/  FFMA R11, R4, R25, R11 ;  /* 0x00000019040b7223 */ /* 0x008fc8000000000b */
[----:B----4-:R-:W-:-:S04]  /*0560*/  FFMA R22, R22, R5, R11 ;  /* 0x0000000516167223 */ /* 0x010fc8000000000b */
[----:B0-----:R-:W-:-:S04]  /*0570*/  FFMA R21, R21, R6, R22 ;  /* 0x0000000615157223 */ /* 0x001fc80000000016 */
[----:B-----5:R-:W-:Y:S01]  /*0580*/  FFMA R21, R8, R7, R21 ;  /* 0x0000000708157223 */ /* 0x020fe20000000015 */
[----:B------:R-:W-:Y:S06]  /*0590*/  BAR.SYNC.DEFER_BLOCKING 0x0 ;  /* 0x0000000000007b1d */ /* 0x000fec0000010000 */
[----:B------:R-:W-:Y:S05]  /*05a0*/  BRA.U UP0, `(.L_x_1) ;  /* 0xfffffffd00147547 */ /* 0x000fea000b83ffff */
.L_x_0:
[----:B------:R-:W0:Y:S01]  /*05b0*/  LDCU UR4, c[0x0][0x398] ;  /* 0x00007300ff0477ac */ /* 0x000e220008000800 */
[----:B------:R-:W-:-:S04]  /*05c0*/  ISETP.GE.AND P0, PT, R3, UR14, PT ;  /* 0x0000000e03007c0c */ /* 0x000fc8000bf06270 */
[----:B0-----:R-:W-:-:S13]  /*05d0*/  ISETP.GE.OR P0, PT, R2, UR4, P0 ;  /* 0x0000000402007c0c */ /* 0x001fda0008706670 */
[----:B------:R-:W-:Y:S05]  /*05e0*/  @P0 EXIT ;  /* 0x000000000000094d */ /* 0x000fea0003800000 */
[----:B------:R-:W0:Y:S01]  /*05f0*/  LDC.64 R4, c[0x0][0x390] ;  /* 0x0000e400ff047b82 */ /* 0x000e220000000a00 */
[----:B------:R-:W-:-:S04]  /*0600*/  IMAD R3, R2, UR14, R3 ;  /* 0x0000000e02037c24 */ /* 0x000fc8000f8e0203 */
[----:B0-----:R-:W-:-:S05]  /*0610*/  IMAD.WIDE R2, R3, 0x4, R4 ;  /* 0x0000000403027825 */ /* 0x001fca00078e0204 */
[----:B------:R-:W-:Y:S01]  /*0620*/  STG.E desc[UR8][R2.64], R21 ;  /* 0x0000001502007986 */ /* 0x000fe2000c101908 */
[----:B------:R-:W-:Y:S05]  /*0630*/  EXIT ;  /* 0x000000000000794d */ /* 0x000fea0003800000 */
.L_x_2:
[----:B------:R-:W-:-:S00]  /*0640*/  BRA `(.L_x_2) ;  /* 0xfffffffc00fc7947 */ /* 0x000fc0000383ffff */
[----:B------:R-:W-:-:S00]  /*0650*/  NOP ;  /* 0x0000000000007918 */ /* 0x000fc00000000000 */
        /* <DEDUP_REMOVED lines=10> */
.L_x_3:


//--------------------- .nv.shared._Z38matrix_multiplication_kernel_optimizedPKfS0_Pfiii --------------------------
	.section	.nv.shared._Z38matrix_multiplication_kernel_optimizedPKfS0_Pfiii,"aw",@nobits
	.sectionflags	@""
	.align	4
.nv.shared._Z38matrix_multiplication_kernel_optimizedPKfS0_Pfiii:
	.zero		3072


//--------------------- .nv.shared.reserved.0     --------------------------
	.section	.nv.shared.reserved.0,"aw",@nobits
	.weak		__nv_reservedSMEM_offset_0_alias
	.size		__nv_reservedSMEM_offset_0_alias, 0, 64
	.other		__nv_reservedSMEM_offset_0_alias,@"STO_CUDA_RESERVED_SHARED STV_DEFAULT"
__nv_reservedSMEM_offset_0_alias:
	.zero		0
	.zero		64


//--------------------- .nv.constant0._Z38matrix_multiplication_kernel_optimizedPKfS0_Pfiii --------------------------
	.section	.nv.constant0._Z38matrix_multiplication_kernel_optimizedPKfS0_Pfiii,"a",@progbits
	.sectionflags	@""
	.align	4
.nv.constant0._Z38matrix_multiplication_kernel_optimizedPKfS0_Pfiii:
	.zero		932


//--------------------- SYMBOLS --------------------------

	.type		.nv.reservedSmem.offset0,@object
	.size		.nv.reservedSmem.offset0,0x4
	.type		.nv.reservedSmem.cap,@object
	.size		.nv.reservedSmem.cap,0x4
